//
// Generated by NVIDIA NVVM Compiler
//
// Compiler Build ID: CL-36424714
// Cuda compilation tools, release 13.0, V13.0.88
// Based on NVVM 20.0.0
//

.version 9.0
.target sm_100
.address_size 64

	// .globl	_Z13search_kernelPciiS_i
.global .align 4 .u32 count_dev;
// _ZZ13search_kernelPciiS_iE12count_shared has been demoted

.visible .entry _Z13search_kernelPciiS_i(
	.param .u64 .ptr .align 1 _Z13search_kernelPciiS_i_param_0,
	.param .u32 _Z13search_kernelPciiS_i_param_1,
	.param .u32 _Z13search_kernelPciiS_i_param_2,
	.param .u64 .ptr .align 1 _Z13search_kernelPciiS_i_param_3,
	.param .u32 _Z13search_kernelPciiS_i_param_4
)
{
	.reg .pred 	%p<43>;
	.reg .b16 	%rs<59>;
	.reg .b32 	%r<129>;
	.reg .b64 	%rd<27>;
	// demoted variable
	.shared .align 4 .u32 _ZZ13search_kernelPciiS_iE12count_shared;
	ld.param.u64 	%rd10, [_Z13search_kernelPciiS_i_param_0];
	ld.param.u32 	%r37, [_Z13search_kernelPciiS_i_param_1];
	ld.param.u32 	%r38, [_Z13search_kernelPciiS_i_param_2];
	ld.param.u64 	%rd11, [_Z13search_kernelPciiS_i_param_3];
	ld.param.u32 	%r39, [_Z13search_kernelPciiS_i_param_4];
	cvta.to.global.u64 	%rd1, %rd10;
	cvta.to.global.u64 	%rd2, %rd11;
	mov.u32 	%r1, %tid.x;
	mov.u32 	%r40, %ntid.x;
	mov.u32 	%r41, %ctaid.x;
	mul.lo.s32 	%r2, %r40, %r41;
	add.s32 	%r42, %r2, %r1;
	add.s32 	%r3, %r42, %r38;
	setp.ne.s32 	%p1, %r1, 0;
	@%p1 bra 	$L__BB0_2;
	mov.b32 	%r43, 0;
	st.shared.u32 	[_ZZ13search_kernelPciiS_iE12count_shared], %r43;
$L__BB0_2:
	not.b32 	%r44, %r39;
	add.s32 	%r45, %r37, %r44;
	setp.ge.s32 	%p2, %r3, %r45;
	@%p2 bra 	$L__BB0_20;
	setp.lt.s32 	%p3, %r39, 1;
	mov.b32 	%r128, 0;
	@%p3 bra 	$L__BB0_16;
	and.b32  	%r4, %r39, 15;
	setp.lt.u32 	%p4, %r39, 16;
	mov.b32 	%r120, 0;
	mov.u32 	%r128, %r120;
	@%p4 bra 	$L__BB0_7;
	and.b32  	%r120, %r39, 2147483632;
	neg.s32 	%r114, %r120;
	add.s64 	%rd25, %rd2, 7;
	add.s64 	%rd4, %rd1, 7;
	mov.b32 	%r128, 0;
	mov.u32 	%r113, %r3;
$L__BB0_6:
	.pragma "nounroll";
	cvt.s64.s32 	%rd12, %r113;
	add.s64 	%rd13, %rd4, %rd12;
	ld.global.u8 	%rs1, [%rd25+-7];
	ld.global.u8 	%rs2, [%rd13+-7];
	setp.eq.s16 	%p5, %rs1, %rs2;
	selp.u32 	%r50, 1, 0, %p5;
	add.s32 	%r51, %r128, %r50;
	ld.global.u8 	%rs3, [%rd25+-6];
	ld.global.u8 	%rs4, [%rd13+-6];
	setp.eq.s16 	%p6, %rs3, %rs4;
	selp.u32 	%r52, 1, 0, %p6;
	add.s32 	%r53, %r51, %r52;
	ld.global.u8 	%rs5, [%rd25+-5];
	ld.global.u8 	%rs6, [%rd13+-5];
	setp.eq.s16 	%p7, %rs5, %rs6;
	selp.u32 	%r54, 1, 0, %p7;
	add.s32 	%r55, %r53, %r54;
	ld.global.u8 	%rs7, [%rd25+-4];
	ld.global.u8 	%rs8, [%rd13+-4];
	setp.eq.s16 	%p8, %rs7, %rs8;
	selp.u32 	%r56, 1, 0, %p8;
	add.s32 	%r57, %r55, %r56;
	ld.global.u8 	%rs9, [%rd25+-3];
	ld.global.u8 	%rs10, [%rd13+-3];
	setp.eq.s16 	%p9, %rs9, %rs10;
	selp.u32 	%r58, 1, 0, %p9;
	add.s32 	%r59, %r57, %r58;
	ld.global.u8 	%rs11, [%rd25+-2];
	ld.global.u8 	%rs12, [%rd13+-2];
	setp.eq.s16 	%p10, %rs11, %rs12;
	selp.u32 	%r60, 1, 0, %p10;
	add.s32 	%r61, %r59, %r60;
	ld.global.u8 	%rs13, [%rd25+-1];
	ld.global.u8 	%rs14, [%rd13+-1];
	setp.eq.s16 	%p11, %rs13, %rs14;
	selp.u32 	%r62, 1, 0, %p11;
	add.s32 	%r63, %r61, %r62;
	ld.global.u8 	%rs15, [%rd25];
	ld.global.u8 	%rs16, [%rd13];
	setp.eq.s16 	%p12, %rs15, %rs16;
	selp.u32 	%r64, 1, 0, %p12;
	add.s32 	%r65, %r63, %r64;
	ld.global.u8 	%rs17, [%rd25+1];
	ld.global.u8 	%rs18, [%rd13+1];
	setp.eq.s16 	%p13, %rs17, %rs18;
	selp.u32 	%r66, 1, 0, %p13;
	add.s32 	%r67, %r65, %r66;
	ld.global.u8 	%rs19, [%rd25+2];
	ld.global.u8 	%rs20, [%rd13+2];
	setp.eq.s16 	%p14, %rs19, %rs20;
	selp.u32 	%r68, 1, 0, %p14;
	add.s32 	%r69, %r67, %r68;
	ld.global.u8 	%rs21, [%rd25+3];
	ld.global.u8 	%rs22, [%rd13+3];
	setp.eq.s16 	%p15, %rs21, %rs22;
	selp.u32 	%r70, 1, 0, %p15;
	add.s32 	%r71, %r69, %r70;
	ld.global.u8 	%rs23, [%rd25+4];
	ld.global.u8 	%rs24, [%rd13+4];
	setp.eq.s16 	%p16, %rs23, %rs24;
	selp.u32 	%r72, 1, 0, %p16;
	add.s32 	%r73, %r71, %r72;
	ld.global.u8 	%rs25, [%rd25+5];
	ld.global.u8 	%rs26, [%rd13+5];
	setp.eq.s16 	%p17, %rs25, %rs26;
	selp.u32 	%r74, 1, 0, %p17;
	add.s32 	%r75, %r73, %r74;
	ld.global.u8 	%rs27, [%rd25+6];
	ld.global.u8 	%rs28, [%rd13+6];
	setp.eq.s16 	%p18, %rs27, %rs28;
	selp.u32 	%r76, 1, 0, %p18;
	add.s32 	%r77, %r75, %r76;
	ld.global.u8 	%rs29, [%rd25+7];
	ld.global.u8 	%rs30, [%rd13+7];
	setp.eq.s16 	%p19, %rs29, %rs30;
	selp.u32 	%r78, 1, 0, %p19;
	add.s32 	%r79, %r77, %r78;
	ld.global.u8 	%rs31, [%rd25+8];
	ld.global.u8 	%rs32, [%rd13+8];
	setp.eq.s16 	%p20, %rs31, %rs32;
	selp.u32 	%r80, 1, 0, %p20;
	add.s32 	%r128, %r79, %r80;
	add.s32 	%r114, %r114, 16;
	add.s64 	%rd25, %rd25, 16;
	add.s32 	%r113, %r113, 16;
	setp.ne.s32 	%p21, %r114, 0;
	@%p21 bra 	$L__BB0_6;
$L__BB0_7:
	setp.eq.s32 	%p22, %r4, 0;
	@%p22 bra 	$L__BB0_16;
	and.b32  	%r16, %r39, 7;
	setp.lt.u32 	%p23, %r4, 8;
	@%p23 bra 	$L__BB0_10;
	cvt.u64.u32 	%rd14, %r120;
	add.s64 	%rd15, %rd2, %rd14;
	ld.global.u8 	%rs33, [%rd15];
	add.s32 	%r82, %r120, %r3;
	cvt.s64.s32 	%rd16, %r82;
	add.s64 	%rd17, %rd1, %rd16;
	ld.global.u8 	%rs34, [%rd17];
	setp.eq.s16 	%p24, %rs33, %rs34;
	selp.u32 	%r83, 1, 0, %p24;
	add.s32 	%r84, %r128, %r83;
	ld.global.u8 	%rs35, [%rd15+1];
	ld.global.u8 	%rs36, [%rd17+1];
	setp.eq.s16 	%p25, %rs35, %rs36;
	selp.u32 	%r85, 1, 0, %p25;
	add.s32 	%r86, %r84, %r85;
	ld.global.u8 	%rs37, [%rd15+2];
	ld.global.u8 	%rs38, [%rd17+2];
	setp.eq.s16 	%p26, %rs37, %rs38;
	selp.u32 	%r87, 1, 0, %p26;
	add.s32 	%r88, %r86, %r87;
	ld.global.u8 	%rs39, [%rd15+3];
	ld.global.u8 	%rs40, [%rd17+3];
	setp.eq.s16 	%p27, %rs39, %rs40;
	selp.u32 	%r89, 1, 0, %p27;
	add.s32 	%r90, %r88, %r89;
	ld.global.u8 	%rs41, [%rd15+4];
	ld.global.u8 	%rs42, [%rd17+4];
	setp.eq.s16 	%p28, %rs41, %rs42;
	selp.u32 	%r91, 1, 0, %p28;
	add.s32 	%r92, %r90, %r91;
	ld.global.u8 	%rs43, [%rd15+5];
	ld.global.u8 	%rs44, [%rd17+5];
	setp.eq.s16 	%p29, %rs43, %rs44;
	selp.u32 	%r93, 1, 0, %p29;
	add.s32 	%r94, %r92, %r93;
	ld.global.u8 	%rs45, [%rd15+6];
	ld.global.u8 	%rs46, [%rd17+6];
	setp.eq.s16 	%p30, %rs45, %rs46;
	selp.u32 	%r95, 1, 0, %p30;
	add.s32 	%r96, %r94, %r95;
	ld.global.u8 	%rs47, [%rd15+7];
	ld.global.u8 	%rs48, [%rd17+7];
	setp.eq.s16 	%p31, %rs47, %rs48;
	selp.u32 	%r97, 1, 0, %p31;
	add.s32 	%r128, %r96, %r97;
	add.s32 	%r120, %r120, 8;
$L__BB0_10:
	setp.eq.s32 	%p32, %r16, 0;
	@%p32 bra 	$L__BB0_16;
	and.b32  	%r22, %r39, 3;
	setp.lt.u32 	%p33, %r16, 4;
	@%p33 bra 	$L__BB0_13;
	cvt.u64.u32 	%rd18, %r120;
	add.s64 	%rd19, %rd2, %rd18;
	ld.global.u8 	%rs49, [%rd19];
	add.s32 	%r99, %r120, %r3;
	cvt.s64.s32 	%rd20, %r99;
	add.s64 	%rd21, %rd1, %rd20;
	ld.global.u8 	%rs50, [%rd21];
	setp.eq.s16 	%p34, %rs49, %rs50;
	selp.u32 	%r100, 1, 0, %p34;
	add.s32 	%r101, %r128, %r100;
	ld.global.u8 	%rs51, [%rd19+1];
	ld.global.u8 	%rs52, [%rd21+1];
	setp.eq.s16 	%p35, %rs51, %rs52;
	selp.u32 	%r102, 1, 0, %p35;
	add.s32 	%r103, %r101, %r102;
	ld.global.u8 	%rs53, [%rd19+2];
	ld.global.u8 	%rs54, [%rd21+2];
	setp.eq.s16 	%p36, %rs53, %rs54;
	selp.u32 	%r104, 1, 0, %p36;
	add.s32 	%r105, %r103, %r104;
	ld.global.u8 	%rs55, [%rd19+3];
	ld.global.u8 	%rs56, [%rd21+3];
	setp.eq.s16 	%p37, %rs55, %rs56;
	selp.u32 	%r106, 1, 0, %p37;
	add.s32 	%r128, %r105, %r106;
	add.s32 	%r120, %r120, 4;
$L__BB0_13:
	setp.eq.s32 	%p38, %r22, 0;
	@%p38 bra 	$L__BB0_16;
	add.s32 	%r107, %r1, %r120;
	add.s32 	%r108, %r107, %r38;
	add.s32 	%r126, %r108, %r2;
	cvt.u64.u32 	%rd22, %r120;
	add.s64 	%rd26, %rd2, %rd22;
	neg.s32 	%r125, %r22;
$L__BB0_15:
	.pragma "nounroll";
	cvt.s64.s32 	%rd23, %r126;
	add.s64 	%rd24, %rd1, %rd23;
	ld.global.u8 	%rs57, [%rd26];
	ld.global.u8 	%rs58, [%rd24];
	setp.eq.s16 	%p39, %rs57, %rs58;
	selp.u32 	%r109, 1, 0, %p39;
	add.s32 	%r128, %r128, %r109;
	add.s32 	%r126, %r126, 1;
	add.s64 	%rd26, %rd26, 1;
	add.s32 	%r125, %r125, 1;
	setp.ne.s32 	%p40, %r125, 0;
	@%p40 bra 	$L__BB0_15;
$L__BB0_16:
	setp.ne.s32 	%p41, %r128, %r39;
	@%p41 bra 	$L__BB0_18;
	atom.shared.add.u32 	%r110, [_ZZ13search_kernelPciiS_iE12count_shared], 1;
$L__BB0_18:
	setp.ne.s32 	%p42, %r1, 0;
	bar.sync 	0;
	@%p42 bra 	$L__BB0_20;
	ld.shared.u32 	%r111, [_ZZ13search_kernelPciiS_iE12count_shared];
	atom.global.add.u32 	%r112, [count_dev], %r111;
$L__BB0_20:
	ret;

}


// ===== COMPILED SASS (sm_100) =====

	.target	sm_100

	.elftype	@"ET_EXEC"


//--------------------- .note.nv.tkinfo           --------------------------
	.section	.note.nv.tkinfo,"",@"SHT_NOTE"
	.sectionflags	@"SHF_NOTE_NV_TKINFO"
	.tkinfo
        /*0018*/ 	.word	0x00000002
        /*0030*/ 	.string	""
        /*0030*/ 	.string	"ptxas"
        /*0030*/ 	.string	"Cuda compilation tools, release 13.0, V13.0.88"
        /*0030*/ 	.string	"Build cuda_13.0.r13.0/compiler.36424714_0"
        /*0030*/ 	.string	"-arch sm_100 -m 64 "



//--------------------- .note.nv.cuinfo           --------------------------
	.section	.note.nv.cuinfo,"",@"SHT_NOTE"
	.sectionflags	@"SHF_NOTE_NV_CUINFO"
        /*0018*/ 	.short	0x0002
        /*001a*/ 	.short	0x0064
        /*001c*/ 	.short	0x0082
	.zero		2


//--------------------- .nv.info                  --------------------------
	.section	.nv.info,"",@"SHT_CUDA_INFO"
	.align	4


	//----- nvinfo : EIATTR_REGCOUNT
	.align		4
        /*0000*/ 	.byte	0x04, 0x2f
        /*0002*/ 	.short	(.L_2 - .L_1)
	.align		4
.L_1:
        /*0004*/ 	.word	index@(_Z13search_kernelPciiS_i)
        /*0008*/ 	.word	0x0000001f


	//----- nvinfo : EIATTR_FRAME_SIZE
	.align		4
.L_2:
        /*000c*/ 	.byte	0x04, 0x11
        /*000e*/ 	.short	(.L_4 - .L_3)
	.align		4
.L_3:
        /*0010*/ 	.word	index@(_Z13search_kernelPciiS_i)
        /*0014*/ 	.word	0x00000000


	//----- nvinfo : EIATTR_MIN_STACK_SIZE
	.align		4
.L_4:
        /*0018*/ 	.byte	0x04, 0x12
        /*001a*/ 	.short	(.L_6 - .L_5)
	.align		4
.L_5:
        /*001c*/ 	.word	index@(_Z13search_kernelPciiS_i)
        /*0020*/ 	.word	0x00000000
.L_6:


//--------------------- .nv.compat                --------------------------
	.section	.nv.compat,"",@"SHT_CUDA_COMPAT_INFO"
	.align	4
        /*0000*/ 	.byte	0x02, 0x09, 0x00, 0x00, 0x02, 0x02, 0x01, 0x00, 0x02, 0x05, 0x05, 0x00, 0x03, 0x07, 0x01, 0x01
        /*0010*/ 	.byte	0x02, 0x03, 0x00, 0x00, 0x02, 0x06, 0x01, 0x00, 0x04, 0x0b, 0x08, 0x00, 0x09, 0x00, 0x00, 0x00
        /*0020*/ 	.byte	0x00, 0x00, 0x00, 0x00


//--------------------- .nv.info._Z13search_kernelPciiS_i --------------------------
	.section	.nv.info._Z13search_kernelPciiS_i,"",@"SHT_CUDA_INFO"
	.sectionflags	@""
	.align	4


	//----- nvinfo : EIATTR_CUDA_API_VERSION
	.align		4
        /*0000*/ 	.byte	0x04, 0x37
        /*0002*/ 	.short	(.L_8 - .L_7)
.L_7:
        /*0004*/ 	.word	0x00000082


	//----- nvinfo : EIATTR_KPARAM_INFO
	.align		4
.L_8:
        /*0008*/ 	.byte	0x04, 0x17
        /*000a*/ 	.short	(.L_10 - .L_9)
.L_9:
        /*000c*/ 	.word	0x00000000
        /*0010*/ 	.short	0x0004
        /*0012*/ 	.short	0x0018
        /*0014*/ 	.byte	0x00, 0xf0, 0x11, 0x00


	//----- nvinfo : EIATTR_KPARAM_INFO
	.align		4
.L_10:
        /*0018*/ 	.byte	0x04, 0x17
        /*001a*/ 	.short	(.L_12 - .L_11)
.L_11:
        /*001c*/ 	.word	0x00000000
        /*0020*/ 	.short	0x0003
        /*0022*/ 	.short	0x0010
        /*0024*/ 	.byte	0x00, 0xf5, 0x21, 0x00


	//----- nvinfo : EIATTR_KPARAM_INFO
	.align		4
.L_12:
        /*0028*/ 	.byte	0x04, 0x17
        /*002a*/ 	.short	(.L_14 - .L_13)
.L_13:
        /*002c*/ 	.word	0x00000000
        /*0030*/ 	.short	0x0002
        /*0032*/ 	.short	0x000c
        /*0034*/ 	.byte	0x00, 0xf0, 0x11, 0x00


	//----- nvinfo : EIATTR_KPARAM_INFO
	.align		4
.L_14:
        /*0038*/ 	.byte	0x04, 0x17
        /*003a*/ 	.short	(.L_16 - .L_15)
.L_15:
        /*003c*/ 	.word	0x00000000
        /*0040*/ 	.short	0x0001
        /*0042*/ 	.short	0x0008
        /*0044*/ 	.byte	0x00, 0xf0, 0x11, 0x00


	//----- nvinfo : EIATTR_KPARAM_INFO
	.align		4
.L_16:
        /*0048*/ 	.byte	0x04, 0x17
        /*004a*/ 	.short	(.L_18 - .L_17)
.L_17:
        /*004c*/ 	.word	0x00000000
        /*0050*/ 	.short	0x0000
        /*0052*/ 	.short	0x0000
        /*0054*/ 	.byte	0x00, 0xf5, 0x21, 0x00


	//----- nvinfo : EIATTR_SPARSE_MMA_MASK
	.align		4
.L_18:
        /*0058*/ 	.byte	0x03, 0x50
        /*005a*/ 	.short	0x0000


	//----- nvinfo : EIATTR_MAXREG_COUNT
	.align		4
        /*005c*/ 	.byte	0x03, 0x1b
        /*005e*/ 	.short	0x00ff


	//----- nvinfo : EIATTR_NUM_BARRIERS
	.align		4
        /*0060*/ 	.byte	0x02, 0x4c
        /*0062*/ 	.byte	0x01
	.zero		1


	//----- nvinfo : EIATTR_MERCURY_ISA_VERSION
	.align		4
        /*0064*/ 	.byte	0x03, 0x5f
        /*0066*/ 	.short	0x0101


	//----- nvinfo : EIATTR_VRC_CTA_INIT_COUNT
	.align		4
        /*0068*/ 	.byte	0x02, 0x4a
	.zero		1
	.zero		1


	//----- nvinfo : EIATTR_EXIT_INSTR_OFFSETS
	.align		4
        /*006c*/ 	.byte	0x04, 0x1c
        /*006e*/ 	.short	(.L_20 - .L_19)


	//   ....[0]....
.L_19:
        /*0070*/ 	.word	0x00000110


	//   ....[1]....
        /*0074*/ 	.word	0x00000fb0


	//   ....[2]....
        /*0078*/ 	.word	0x00001020


	//----- nvinfo : EIATTR_CRS_STACK_SIZE
	.align		4
.L_20:
        /*007c*/ 	.byte	0x04, 0x1e
        /*007e*/ 	.short	(.L_22 - .L_21)
.L_21:
        /*0080*/ 	.word	0x00000000


	//----- nvinfo : EIATTR_CBANK_PARAM_SIZE
	.align		4
.L_22:
        /*0084*/ 	.byte	0x03, 0x19
        /*0086*/ 	.short	0x001c


	//----- nvinfo : EIATTR_PARAM_CBANK
	.align		4
        /*0088*/ 	.byte	0x04, 0x0a
        /*008a*/ 	.short	(.L_24 - .L_23)
	.align		4
.L_23:
        /*008c*/ 	.word	index@(.nv.constant0._Z13search_kernelPciiS_i)
        /*0090*/ 	.short	0x0380
        /*0092*/ 	.short	0x001c


	//----- nvinfo : EIATTR_SW_WAR
	.align		4
.L_24:
        /*0094*/ 	.byte	0x04, 0x36
        /*0096*/ 	.short	(.L_26 - .L_25)
.L_25:
        /*0098*/ 	.word	0x00000008
.L_26:


//--------------------- .nv.callgraph             --------------------------
	.section	.nv.callgraph,"",@"SHT_CUDA_CALLGRAPH"
	.align	4
	.sectionentsize	8
	.align		4
        /*0000*/ 	.word	0x00000000
	.align		4
        /*0004*/ 	.word	0xffffffff
	.align		4
        /*0008*/ 	.word	0x00000000
	.align		4
        /*000c*/ 	.word	0xfffffffe
	.align		4
        /*0010*/ 	.word	0x00000000
	.align		4
        /*0014*/ 	.word	0xfffffffd
	.align		4
        /*0018*/ 	.word	0x00000000
	.align		4
        /*001c*/ 	.word	0xfffffffc


//--------------------- .nv.constant4             --------------------------
	.section	.nv.constant4,"a",@progbits
	.align	8
	.align		8
.nv.constant4:
        /*0000*/ 	.dword	count_dev


//--------------------- .text._Z13search_kernelPciiS_i --------------------------
	.section	.text._Z13search_kernelPciiS_i,"ax",@progbits
	.align	128
        .global         _Z13search_kernelPciiS_i
        .type           _Z13search_kernelPciiS_i,@function
        .size           _Z13search_kernelPciiS_i,(.L_x_9 - _Z13search_kernelPciiS_i)
        .other          _Z13search_kernelPciiS_i,@"STO_CUDA_ENTRY STV_DEFAULT"
_Z13search_kernelPciiS_i:
.text._Z13search_kernelPciiS_i:
[----:B------:R-:W-:Y:S01]  /*0000*/  LDC R1, c[0x0][0x37c] ;  /* 0x0000df00ff017b82 */ /* 0x000fe20000000800 */
[----:B------:R-:W0:Y:S07]  /*0010*/  S2R R0, SR_TID.X ;  /* 0x0000000000007919 */ /* 0x000e2e0000002100 */
[----:B------:R-:W1:Y:S01]  /*0020*/  S2UR UR4, SR_CTAID.X ;  /* 0x00000000000479c3 */ /* 0x000e620000002500 */
[----:B------:R-:W1:Y:S01]  /*0030*/  LDCU UR5, c[0x0][0x360] ;  /* 0x00006c00ff0577ac */ /* 0x000e620008000800 */
[----:B------:R-:W2:Y:S06]  /*0040*/  LDCU UR12, c[0x0][0x398] ;  /* 0x00007300ff0c77ac */ /* 0x000eac0008000800 */
[----:B------:R-:W3:Y:S01]  /*0050*/  LDC R7, c[0x0][0x38c] ;  /* 0x0000e300ff077b82 */ /* 0x000ee20000000800 */
[----:B------:R-:W4:Y:S01]  /*0060*/  LDCU UR6, c[0x0][0x388] ;  /* 0x00007100ff0677ac */ /* 0x000f220008000800 */
[----:B-1----:R-:W-:-:S02]  /*0070*/  UIMAD UR5, UR5, UR4, URZ ;  /* 0x00000004050572a4 */ /* 0x002fc4000f8e02ff */
[----:B--2---:R-:W-:-:S04]  /*0080*/  ULOP3.LUT UR4, URZ, UR12, URZ, 0x33, !UPT ;  /* 0x0000000cff047292 */ /* 0x004fc8000f8e33ff */
[----:B----4-:R-:W-:Y:S01]  /*0090*/  UIADD3 UR4, UPT, UPT, UR4, UR6, URZ ;  /* 0x0000000604047290 */ /* 0x010fe2000fffe0ff */
[----:B0-----:R-:W-:Y:S02]  /*00a0*/  ISETP.NE.AND P0, PT, R0, RZ, PT ;  /* 0x000000ff0000720c */ /* 0x001fe40003f05270 */
[----:B---3--:R-:W-:-:S04]  /*00b0*/  IADD3 R6, PT, PT, R7, UR5, R0 ;  /* 0x0000000507067c10 */ /* 0x008fc8000fffe000 */
[----:B------:R-:W-:-:S07]  /*00c0*/  ISETP.GE.AND P1, PT, R6, UR4, PT ;  /* 0x0000000406007c0c */ /* 0x000fce000bf26270 */
[----:B------:R-:W0:Y:S01]  /*00d0*/  @!P0 S2R R3, SR_CgaCtaId ;  /* 0x0000000000038919 */ /* 0x000e220000008800 */
[----:B------:R-:W-:-:S04]  /*00e0*/  @!P0 MOV R2, 0x400 ;  /* 0x0000040000028802 */ /* 0x000fc80000000f00 */
[----:B0-----:R-:W-:-:S05]  /*00f0*/  @!P0 LEA R2, R3, R2, 0x18 ;  /* 0x0000000203028211 */ /* 0x001fca00078ec0ff */
[----:B------:R0:W-:Y:S01]  /*0100*/  @!P0 STS [R2], RZ ;  /* 0x000000ff02008388 */ /* 0x0001e20000000800 */
[----:B------:R-:W-:Y:S05]  /*0110*/  @P1 EXIT ;  /* 0x000000000000194d */ /* 0x000fea0003800000 */
[----:B------:R-:W-:Y:S01]  /*0120*/  UISETP.GE.AND UP0, UPT, UR12, 0x1, UPT ;  /* 0x000000010c00788c */ /* 0x000fe2000bf06270 */
[----:B------:R-:W-:Y:S01]  /*0130*/  IMAD.MOV.U32 R8, RZ, RZ, RZ ;  /* 0x000000ffff087224 */ /* 0x000fe200078e00ff */
[----:B------:R-:W1:Y:S07]  /*0140*/  LDCU.64 UR10, c[0x0][0x358] ;  /* 0x00006b00ff0a77ac */ /* 0x000e6e0008000a00 */
[----:B------:R-:W-:Y:S05]  /*0150*/  BRA.U !UP0, `(.L_x_0) ;  /* 0x0000000d08707547 */ /* 0x000fea000b800000 */
[----:B------:R-:W-:Y:S01]  /*0160*/  UISETP.GE.U32.AND UP1, UPT, UR12, 0x10, UPT ;  /* 0x000000100c00788c */ /* 0x000fe2000bf26070 */
[----:B------:R-:W-:Y:S01]  /*0170*/  IMAD.MOV.U32 R8, RZ, RZ, RZ ;  /* 0x000000ffff087224 */ /* 0x000fe200078e00ff */
[----:B------:R-:W-:Y:S01]  /*0180*/  ULOP3.LUT UR8, UR12, 0xf, URZ, 0xc0, !UPT ;  /* 0x0000000f0c087892 */ /* 0x000fe2000f8ec0ff */
[----:B------:R-:W-:-:S03]  /*0190*/  UMOV UR4, URZ ;  /* 0x000000ff00047c82 */ /* 0x000fc60008000000 */
[----:B------:R-:W-:-:S03]  /*01a0*/  UISETP.NE.AND UP0, UPT, UR8, URZ, UPT ;  /* 0x000000ff0800728c */ /* 0x000fc6000bf05270 */
[----:B------:R-:W-:Y:S08]  /*01b0*/  BRA.U !UP1, `(.L_x_1) ;  /* 0x0000000509907547 */ /* 0x000ff0000b800000 */
[----:B------:R-:W2:Y:S01]  /*01c0*/  LDCU.64 UR6, c[0x0][0x390] ;  /* 0x00007200ff0677ac */ /* 0x000ea20008000a00 */
[----:B------:R-:W-:Y:S02]  /*01d0*/  IMAD.MOV.U32 R8, RZ, RZ, RZ ;  /* 0x000000ffff087224 */ /* 0x000fe400078e00ff */
[----:B------:R-:W-:Y:S01]  /*01e0*/  IMAD.MOV.U32 R9, RZ, RZ, R6 ;  /* 0x000000ffff097224 */ /* 0x000fe200078e0006 */
[----:B------:R-:W-:-:S04]  /*01f0*/  ULOP3.LUT UR4, UR12, 0x7ffffff0, URZ, 0xc0, !UPT ;  /* 0x7ffffff00c047892 */ /* 0x000fc8000f8ec0ff */
[----:B------:R-:W-:Y:S02]  /*0200*/  UIADD3 UR9, UPT, UPT, -UR4, URZ, URZ ;  /* 0x000000ff04097290 */ /* 0x000fe4000fffe1ff */
[----:B--2---:R-:W-:-:S04]  /*0210*/  UIADD3 UR6, UP1, UPT, UR6, 0x7, URZ ;  /* 0x0000000706067890 */ /* 0x004fc8000ff3e0ff */
[----:B------:R-:W-:Y:S02]  /*0220*/  UIADD3.X UR7, UPT, UPT, URZ, UR7, URZ, UP1, !UPT ;  /* 0x00000007ff077290 */ /* 0x000fe40008ffe4ff */
[----:B------:R-:W-:-:S04]  /*0230*/  MOV R10, UR6 ;  /* 0x00000006000a7c02 */ /* 0x000fc80008000f00 */
[----:B------:R-:W-:-:S07]  /*0240*/  IMAD.U32 R3, RZ, RZ, UR7 ;  /* 0x00000007ff037e24 */ /* 0x000fce000f8e00ff */
.L_x_2:
[----:B------:R-:W2:Y:S01]  /*0250*/  LDC.64 R4, c[0x0][0x380] ;  /* 0x0000e000ff047b82 */ /* 0x000ea20000000a00 */
[----:B0-----:R-:W-:Y:S02]  /*0260*/  SHF.R.S32.HI R2, RZ, 0x1f, R9 ;  /* 0x0000001fff027819 */ /* 0x001fe40000011409 */
[----:B--2---:R-:W-:-:S04]  /*0270*/  IADD3 R4, P1, P2, R9, 0x7, R4 ;  /* 0x0000000709047810 */ /* 0x004fc80007a3e004 */
[----:B------:R-:W-:Y:S01]  /*0280*/  IADD3.X R5, PT, PT, R2, R5, RZ, P1, P2 ;  /* 0x0000000502057210 */ /* 0x000fe20000fe44ff */
[----:B------:R-:W-:-:S04]  /*0290*/  IMAD.MOV.U32 R2, RZ, RZ, R10 ;  /* 0x000000ffff027224 */ /* 0x000fc800078e000a */
[----:B-1----:R-:W2:Y:S04]  /*02a0*/  LDG.E.U8 R15, desc[UR10][R4.64+-0x7] ;  /* 0xfffff90a040f7981 */ /* 0x002ea8000c1e1100 */
[----:B------:R-:W2:Y:S04]  /*02b0*/  LDG.E.U8 R14, desc[UR10][R2.64+-0x7] ;  /* 0xfffff90a020e7981 */ /* 0x000ea8000c1e1100 */
[----:B------:R-:W3:Y:S04]  /*02c0*/  LDG.E.U8 R16, desc[UR10][R2.64+-0x6] ;  /* 0xfffffa0a02107981 */ /* 0x000ee8000c1e1100 */
[----:B------:R-:W3:Y:S04]  /*02d0*/  LDG.E.U8 R17, desc[UR10][R4.64+-0x6] ;  /* 0xfffffa0a04117981 */ /* 0x000ee8000c1e1100 */
[----:B------:R-:W4:Y:S04]  /*02e0*/  LDG.E.U8 R18, desc[UR10][R2.64+-0x5] ;  /* 0xfffffb0a02127981 */ /* 0x000f28000c1e1100 */
[----:B------:R-:W4:Y:S04]  /*02f0*/  LDG.E.U8 R19, desc[UR10][R4.64+-0x5] ;  /* 0xfffffb0a04137981 */ /* 0x000f28000c1e1100 */
[----:B------:R-:W5:Y:S04]  /*0300*/  LDG.E.U8 R20, desc[UR10][R2.64+-0x4] ;  /* 0xfffffc0a02147981 */ /* 0x000f68000c1e1100 */
        /* <DEDUP_REMOVED lines=10> */
[----:B------:R-:W5:Y:S01]  /*03b0*/  LDG.E.U8 R27, desc[UR10][R4.64+0x8] ;  /* 0x0000080a041b7981 */ /* 0x000f62000c1e1100 */
[----:B--2---:R-:W-:-:S03]  /*03c0*/  ISETP.NE.AND P6, PT, R14, R15, PT ;  /* 0x0000000f0e00720c */ /* 0x004fc60003fc5270 */
[----:B------:R-:W2:Y:S04]  /*03d0*/  LDG.E.U8 R14, desc[UR10][R2.64+0x1] ;  /* 0x0000010a020e7981 */ /* 0x000ea8000c1e1100 */
[----:B------:R-:W2:Y:S01]  /*03e0*/  LDG.E.U8 R15, desc[UR10][R4.64+0x1] ;  /* 0x0000010a040f7981 */ /* 0x000ea2000c1e1100 */
[----:B---3--:R-:W-:-:S03]  /*03f0*/  ISETP.NE.AND P1, PT, R16, R17, PT ;  /* 0x000000111000720c */ /* 0x008fc60003f25270 */
[----:B------:R-:W3:Y:S04]  /*0400*/  LDG.E.U8 R16, desc[UR10][R2.64+0x2] ;  /* 0x0000020a02107981 */ /* 0x000ee8000c1e1100 */
[----:B------:R-:W3:Y:S01]  /*0410*/  LDG.E.U8 R17, desc[UR10][R4.64+0x2] ;  /* 0x0000020a04117981 */ /* 0x000ee2000c1e1100 */
[----:B----4-:R-:W-:-:S03]  /*0420*/  ISETP.NE.AND P2, PT, R18, R19, PT ;  /* 0x000000131200720c */ /* 0x010fc60003f45270 */
[----:B------:R-:W4:Y:S04]  /*0430*/  LDG.E.U8 R18, desc[UR10][R2.64+0x3] ;  /* 0x0000030a02127981 */ /* 0x000f28000c1e1100 */
[----:B------:R-:W4:Y:S01]  /*0440*/  LDG.E.U8 R19, desc[UR10][R4.64+0x3] ;  /* 0x0000030a04137981 */ /* 0x000f22000c1e1100 */
[----:B-----5:R-:W-:-:S03]  /*0450*/  ISETP.NE.AND P3, PT, R20, R21, PT ;  /* 0x000000151400720c */ /* 0x020fc60003f65270 */
[----:B------:R-:W5:Y:S04]  /*0460*/  LDG.E.U8 R20, desc[UR10][R2.64+0x4] ;  /* 0x0000040a02147981 */ /* 0x000f68000c1e1100 */
[----:B------:R-:W5:Y:S01]  /*0470*/  LDG.E.U8 R21, desc[UR10][R4.64+0x4] ;  /* 0x0000040a04157981 */ /* 0x000f62000c1e1100 */
[----:B------:R-:W-:-:S03]  /*0480*/  ISETP.NE.AND P4, PT, R22, R23, PT ;  /* 0x000000171600720c */ /* 0x000fc60003f85270 */
[----:B------:R-:W5:Y:S04]  /*0490*/  LDG.E.U8 R22, desc[UR10][R2.64+0x5] ;  /* 0x0000050a02167981 */ /* 0x000f68000c1e1100 */
[----:B------:R-:W5:Y:S01]  /*04a0*/  LDG.E.U8 R23, desc[UR10][R4.64+0x5] ;  /* 0x0000050a04177981 */ /* 0x000f62000c1e1100 */
[----:B------:R-:W-:-:S03]  /*04b0*/  ISETP.NE.AND P5, PT, R24, R25, PT ;  /* 0x000000191800720c */ /* 0x000fc60003fa5270 */
[----:B------:R-:W5:Y:S01]  /*04c0*/  LDG.E.U8 R25, desc[UR10][R2.64+0x6] ;  /* 0x0000060a02197981 */ /* 0x000f62000c1e1100 */
[----:B------:R-:W-:Y:S02]  /*04d0*/  VIADD R24, R8, 0x1 ;  /* 0x0000000108187836 */ /* 0x000fe40000000000 */
[----:B------:R-:W-:Y:S02]  /*04e0*/  @P6 IMAD.MOV R24, RZ, RZ, R8 ;  /* 0x000000ffff186224 */ /* 0x000fe400078e0208 */
[----:B------:R-:W5:Y:S01]  /*04f0*/  LDG.E.U8 R8, desc[UR10][R2.64+0x7] ;  /* 0x0000070a02087981 */ /* 0x000f62000c1e1100 */
[----:B------:R-:W-:-:S03]  /*0500*/  ISETP.NE.AND P6, PT, R10, R11, PT ;  /* 0x0000000b0a00720c */ /* 0x000fc60003fc5270 */
[----:B------:R0:W5:Y:S04]  /*0510*/  LDG.E.U8 R11, desc[UR10][R4.64+0x7] ;  /* 0x0000070a040b7981 */ /* 0x000168000c1e1100 */
[----:B------:R-:W5:Y:S01]  /*0520*/  LDG.E.U8 R10, desc[UR10][R2.64+0x8] ;  /* 0x0000080a020a7981 */ /* 0x000f62000c1e1100 */
[----:B------:R-:W-:Y:S01]  /*0530*/  IADD3 R28, PT, PT, R24, 0x1, RZ ;  /* 0x00000001181c7810 */ /* 0x000fe20007ffe0ff */
[----:B------:R-:W-:-:S04]  /*0540*/  @P1 IMAD.MOV R28, RZ, RZ, R24 ;  /* 0x000000ffff1c1224 */ /* 0x000fc800078e0218 */
[----:B------:R-:W-:Y:S02]  /*0550*/  VIADD R24, R28, 0x1 ;  /* 0x000000011c187836 */ /* 0x000fe40000000000 */
[----:B------:R-:W-:-:S04]  /*0560*/  @P2 IMAD.MOV R24, RZ, RZ, R28 ;  /* 0x000000ffff182224 */ /* 0x000fc800078e021c */
[C---:B------:R-:W-:Y:S01]  /*0570*/  VIADD R28, R24.reuse, 0x1 ;  /* 0x00000001181c7836 */ /* 0x040fe20000000000 */
[----:B------:R-:W-:-:S05]  /*0580*/  @P3 IADD3 R28, PT, PT, R24, RZ, RZ ;  /* 0x000000ff181c3210 */ /* 0x000fca0007ffe0ff */
[----:B------:R-:W-:Y:S02]  /*0590*/  VIADD R24, R28, 0x1 ;  /* 0x000000011c187836 */ /* 0x000fe40000000000 */
[----:B------:R-:W-:Y:S01]  /*05a0*/  @P4 IMAD.MOV R24, RZ, RZ, R28 ;  /* 0x000000ffff184224 */ /* 0x000fe200078e021c */
[----:B------:R-:W-:-:S03]  /*05b0*/  ISETP.NE.AND P1, PT, R12, R13, PT ;  /* 0x0000000d0c00720c */ /* 0x000fc60003f25270 */
[----:B------:R-:W-:Y:S02]  /*05c0*/  VIADD R28, R24, 0x1 ;  /* 0x00000001181c7836 */ /* 0x000fe40000000000 */
[----:B------:R-:W-:-:S05]  /*05d0*/  @P5 IMAD.MOV R28, RZ, RZ, R24 ;  /* 0x000000ffff1c5224 */ /* 0x000fca00078e0218 */
[----:B0-----:R-:W-:Y:S01]  /*05e0*/  IADD3 R4, PT, PT, R28, 0x1, RZ ;  /* 0x000000011c047810 */ /* 0x001fe20007ffe0ff */
[----:B------:R-:W-:-:S04]  /*05f0*/  @P6 IMAD.MOV R4, RZ, RZ, R28 ;  /* 0x000000ffff046224 */ /* 0x000fc800078e021c */
[----:B------:R-:W-:Y:S02]  /*0600*/  VIADD R5, R4, 0x1 ;  /* 0x0000000104057836 */ /* 0x000fe40000000000 */
[----:B------:R-:W-:-:S04]  /*0610*/  @P1 IMAD.MOV R5, RZ, RZ, R4 ;  /* 0x000000ffff051224 */ /* 0x000fc800078e0204 */
[----:B------:R-:W-:Y:S01]  /*0620*/  VIADD R4, R5, 0x1 ;  /* 0x0000000105047836 */ /* 0x000fe20000000000 */
[----:B------:R-:W-:-:S04]  /*0630*/  UIADD3 UR9, UPT, UPT, UR9, 0x10, URZ ;  /* 0x0000001009097890 */ /* 0x000fc8000fffe0ff */
[----:B------:R-:W-:Y:S01]  /*0640*/  UISETP.NE.AND UP1, UPT, UR9, URZ, UPT ;  /* 0x000000ff0900728c */ /* 0x000fe2000bf25270 */
[----:B------:R-:W-:Y:S01]  /*0650*/  VIADD R9, R9, 0x10 ;  /* 0x0000001009097836 */ /* 0x000fe20000000000 */
[----:B--2---:R-:W-:Y:S02]  /*0660*/  ISETP.NE.AND P2, PT, R14, R15, PT ;  /* 0x0000000f0e00720c */ /* 0x004fe40003f45270 */
[----:B---3--:R-:W-:-:S11]  /*0670*/  ISETP.NE.AND P1, PT, R16, R17, PT ;  /* 0x000000111000720c */ /* 0x008fd60003f25270 */
[----:B------:R-:W-:Y:S02]  /*0680*/  @P2 IADD3 R4, PT, PT, R5, RZ, RZ ;  /* 0x000000ff05042210 */ /* 0x000fe40007ffe0ff */
[----:B----4-:R-:W-:-:S03]  /*0690*/  ISETP.NE.AND P2, PT, R18, R19, PT ;  /* 0x000000131200720c */ /* 0x010fc60003f45270 */
[----:B------:R-:W-:Y:S02]  /*06a0*/  VIADD R5, R4, 0x1 ;  /* 0x0000000104057836 */ /* 0x000fe40000000000 */
[----:B------:R-:W-:Y:S01]  /*06b0*/  @P1 IMAD.MOV R5, RZ, RZ, R4 ;  /* 0x000000ffff051224 */ /* 0x000fe200078e0204 */
[----:B-----5:R-:W-:-:S03]  /*06c0*/  ISETP.NE.AND P1, PT, R20, R21, PT ;  /* 0x000000151400720c */ /* 0x020fc60003f25270 */
[----:B------:R-:W-:-:S04]  /*06d0*/  VIADD R4, R5, 0x1 ;  /* 0x0000000105047836 */ /* 0x000fc80000000000 */
[----:B------:R-:W-:Y:S01]  /*06e0*/  @P2 IMAD.MOV R4, RZ, RZ, R5 ;  /* 0x000000ffff042224 */ /* 0x000fe200078e0205 */
[----:B------:R-:W-:-:S04]  /*06f0*/  ISETP.NE.AND P2, PT, R22, R23, PT ;  /* 0x000000171600720c */ /* 0x000fc80003f45270 */
[----:B------:R-:W-:Y:S01]  /*0700*/  IADD3 R5, PT, PT, R4, 0x1, RZ ;  /* 0x0000000104057810 */ /* 0x000fe20007ffe0ff */
[----:B------:R-:W-:Y:S01]  /*0710*/  @P1 IMAD.MOV R5, RZ, RZ, R4 ;  /* 0x000000ffff051224 */ /* 0x000fe200078e0204 */
[----:B------:R-:W-:-:S03]  /*0720*/  ISETP.NE.AND P1, PT, R25, R26, PT ;  /* 0x0000001a1900720c */ /* 0x000fc60003f25270 */
[----:B------:R-:W-:-:S04]  /*0730*/  VIADD R4, R5, 0x1 ;  /* 0x0000000105047836 */ /* 0x000fc80000000000 */
[----:B------:R-:W-:Y:S01]  /*0740*/  @P2 IMAD.MOV R4, RZ, RZ, R5 ;  /* 0x000000ffff042224 */ /* 0x000fe200078e0205 */
[----:B------:R-:W-:-:S03]  /*0750*/  ISETP.NE.AND P2, PT, R8, R11, PT ;  /* 0x0000000b0800720c */ /* 0x000fc60003f45270 */
[C---:B------:R-:W-:Y:S02]  /*0760*/  VIADD R5, R4.reuse, 0x1 ;  /* 0x0000000104057836 */ /* 0x040fe40000000000 */
[----:B------:R-:W-:Y:S02]  /*0770*/  @P1 IADD3 R5, PT, PT, R4, RZ, RZ ;  /* 0x000000ff04051210 */ /* 0x000fe40007ffe0ff */
[----:B------:R-:W-:-:S03]  /*0780*/  ISETP.NE.AND P1, PT, R10, R27, PT ;  /* 0x0000001b0a00720c */ /* 0x000fc60003f25270 */
[----:B------:R-:W-:-:S03]  /*0790*/  VIADD R4, R5, 0x1 ;  /* 0x0000000105047836 */ /* 0x000fc60000000000 */
[----:B------:R-:W-:Y:S01]  /*07a0*/  @P2 IMAD.MOV R4, RZ, RZ, R5 ;  /* 0x000000ffff042224 */ /* 0x000fe200078e0205 */
[----:B------:R-:W-:-:S03]  /*07b0*/  IADD3 R10, P2, PT, R2, 0x10, RZ ;  /* 0x00000010020a7810 */ /* 0x000fc60007f5e0ff */
[C---:B------:R-:W-:Y:S02]  /*07c0*/  VIADD R8, R4.reuse, 0x1 ;  /* 0x0000000104087836 */ /* 0x040fe40000000000 */
[----:B------:R-:W-:Y:S01]  /*07d0*/  IMAD.X R3, RZ, RZ, R3, P2 ;  /* 0x000000ffff037224 */ /* 0x000fe200010e0603 */
[----:B------:R-:W-:Y:S01]  /*07e0*/  @P1 IADD3 R8, PT, PT, R4, RZ, RZ ;  /* 0x000000ff04081210 */ /* 0x000fe20007ffe0ff */
[----:B------:R-:W-:Y:S06]  /*07f0*/  BRA.U UP1, `(.L_x_2) ;  /* 0xfffffff901947547 */ /* 0x000fec000b83ffff */
.L_x_1:
[----:B------:R-:W-:Y:S05]  /*0800*/  BRA.U !UP0, `(.L_x_0) ;  /* 0x0000000508c47547 */ /* 0x000fea000b800000 */
[----:B------:R-:W-:Y:S02]  /*0810*/  UISETP.GE.U32.AND UP1, UPT, UR8, 0x8, UPT ;  /* 0x000000080800788c */ /* 0x000fe4000bf26070 */
[----:B------:R-:W-:-:S04]  /*0820*/  ULOP3.LUT UR9, UR12, 0x7, URZ, 0xc0, !UPT ;  /* 0x000000070c097892 */ /* 0x000fc8000f8ec0ff */
[----:B------:R-:W-:-:S03]  /*0830*/  UISETP.NE.AND UP0, UPT, UR9, URZ, UPT ;  /* 0x000000ff0900728c */ /* 0x000fc6000bf05270 */
[----:B------:R-:W-:Y:S08]  /*0840*/  BRA.U !UP1, `(.L_x_3) ;  /* 0x0000000109c87547 */ /* 0x000ff0000b800000 */
[----:B------:R-:W2:Y:S01]  /*0850*/  LDCU.64 UR6, c[0x0][0x390] ;  /* 0x00007200ff0677ac */ /* 0x000ea20008000a00 */
[----:B0-----:R-:W-:Y:S01]  /*0860*/  VIADD R2, R6, UR4 ;  /* 0x0000000406027c36 */ /* 0x001fe20008000000 */
[----:B------:R-:W0:Y:S01]  /*0870*/  LDCU.64 UR14, c[0x0][0x380] ;  /* 0x00007000ff0e77ac */ /* 0x000e220008000a00 */
[----:B--2---:R-:W-:-:S04]  /*0880*/  UIADD3 UR6, UP1, UPT, UR4, UR6, URZ ;  /* 0x0000000604067290 */ /* 0x004fc8000ff3e0ff */
[----:B------:R-:W-:Y:S01]  /*0890*/  UIADD3.X UR7, UPT, UPT, URZ, UR7, URZ, UP1, !UPT ;  /* 0x00000007ff077290 */ /* 0x000fe20008ffe4ff */
[----:B0-----:R-:W-:-:S04]  /*08a0*/  IADD3 R4, P1, PT, R2, UR14, RZ ;  /* 0x0000000e02047c10 */ /* 0x001fc8000ff3e0ff */
[----:B------:R-:W-:Y:S01]  /*08b0*/  LEA.HI.X.SX32 R5, R2, UR15, 0x1, P1 ;  /* 0x0000000f02057c11 */ /* 0x000fe200088f0eff */
[----:B------:R-:W-:Y:S01]  /*08c0*/  IMAD.U32 R2, RZ, RZ, UR6 ;  /* 0x00000006ff027e24 */ /* 0x000fe2000f8e00ff */
[----:B------:R-:W-:-:S03]  /*08d0*/  MOV R3, UR7 ;  /* 0x0000000700037c02 */ /* 0x000fc60008000f00 */
        /* <DEDUP_REMOVED lines=15> */
[----:B------:R0:W5:Y:S01]  /*09d0*/  LDG.E.U8 R23, desc[UR10][R2.64+0x7] ;  /* 0x0000070a02177981 */ /* 0x000162000c1e1100 */
[----:B------:R-:W-:Y:S01]  /*09e0*/  UIADD3 UR4, UPT, UPT, UR4, 0x8, URZ ;  /* 0x0000000804047890 */ /* 0x000fe2000fffe0ff */
[----:B--2---:R-:W-:Y:S01]  /*09f0*/  ISETP.NE.AND P1, PT, R9, R10, PT ;  /* 0x0000000a0900720c */ /* 0x004fe20003f25270 */
[----:B------:R-:W-:Y:S01]  /*0a00*/  VIADD R9, R8, 0x1 ;  /* 0x0000000108097836 */ /* 0x000fe20000000000 */
[----:B---3--:R-:W-:-:S11]  /*0a10*/  ISETP.NE.AND P2, PT, R11, R12, PT ;  /* 0x0000000c0b00720c */ /* 0x008fd60003f45270 */
[----:B------:R-:W-:Y:S01]  /*0a20*/  @P1 IMAD.MOV R9, RZ, RZ, R8 ;  /* 0x000000ffff091224 */ /* 0x000fe200078e0208 */
[----:B----4-:R-:W-:-:S03]  /*0a30*/  ISETP.NE.AND P1, PT, R13, R14, PT ;  /* 0x0000000e0d00720c */ /* 0x010fc60003f25270 */
[C---:B------:R-:W-:Y:S01]  /*0a40*/  VIADD R8, R9.reuse, 0x1 ;  /* 0x0000000109087836 */ /* 0x040fe20000000000 */
[----:B------:R-:W-:Y:S02]  /*0a50*/  @P2 IADD3 R8, PT, PT, R9, RZ, RZ ;  /* 0x000000ff09082210 */ /* 0x000fe40007ffe0ff */
[----:B-----5:R-:W-:-:S03]  /*0a60*/  ISETP.NE.AND P2, PT, R15, R16, PT ;  /* 0x000000100f00720c */ /* 0x020fc60003f45270 */
[----:B------:R-:W-:-:S04]  /*0a70*/  VIADD R9, R8, 0x1 ;  /* 0x0000000108097836 */ /* 0x000fc80000000000 */
[----:B------:R-:W-:Y:S01]  /*0a80*/  @P1 IMAD.MOV R9, RZ, RZ, R8 ;  /* 0x000000ffff091224 */ /* 0x000fe200078e0208 */
[----:B------:R-:W-:-:S03]  /*0a90*/  ISETP.NE.AND P1, PT, R17, R18, PT ;  /* 0x000000121100720c */ /* 0x000fc60003f25270 */
[C---:B0-----:R-:W-:Y:S02]  /*0aa0*/  VIADD R2, R9.reuse, 0x1 ;  /* 0x0000000109027836 */ /* 0x041fe40000000000 */
[----:B------:R-:W-:Y:S02]  /*0ab0*/  @P2 IADD3 R2, PT, PT, R9, RZ, RZ ;  /* 0x000000ff09022210 */ /* 0x000fe40007ffe0ff */
[----:B------:R-:W-:-:S03]  /*0ac0*/  ISETP.NE.AND P2, PT, R19, R20, PT ;  /* 0x000000141300720c */ /* 0x000fc60003f45270 */
[----:B------:R-:W-:-:S03]  /*0ad0*/  VIADD R3, R2, 0x1 ;  /* 0x0000000102037836 */ /* 0x000fc60000000000 */
[----:B------:R-:W-:Y:S01]  /*0ae0*/  @P1 IMAD.MOV R3, RZ, RZ, R2 ;  /* 0x000000ffff031224 */ /* 0x000fe200078e0202 */
[----:B------:R-:W-:-:S03]  /*0af0*/  ISETP.NE.AND P1, PT, R21, R22, PT ;  /* 0x000000161500720c */ /* 0x000fc60003f25270 */
[----:B------:R-:W-:-:S03]  /*0b00*/  VIADD R2, R3, 0x1 ;  /* 0x0000000103027836 */ /* 0x000fc60000000000 */
[----:B------:R-:W-:Y:S02]  /*0b10*/  @P2 IADD3 R2, PT, PT, R3, RZ, RZ ;  /* 0x000000ff03022210 */ /* 0x000fe40007ffe0ff */
[----:B------:R-:W-:-:S03]  /*0b20*/  ISETP.NE.AND P2, PT, R23, R24, PT ;  /* 0x000000181700720c */ /* 0x000fc60003f45270 */
[----:B------:R-:W-:Y:S02]  /*0b30*/  VIADD R3, R2, 0x1 ;  /* 0x0000000102037836 */ /* 0x000fe40000000000 */
[----:B------:R-:W-:-:S04]  /*0b40*/  @P1 IMAD.MOV R3, RZ, RZ, R2 ;  /* 0x000000ffff031224 */ /* 0x000fc800078e0202 */
[----:B------:R-:W-:-:S04]  /*0b50*/  VIADD R8, R3, 0x1 ;  /* 0x0000000103087836 */ /* 0x000fc80000000000 */
[----:B------:R-:W-:-:S07]  /*0b60*/  @P2 IADD3 R8, PT, PT, R3, RZ, RZ ;  /* 0x000000ff03082210 */ /* 0x000fce0007ffe0ff */
.L_x_3:
[----:B------:R-:W-:Y:S05]  /*0b70*/  BRA.U !UP0, `(.L_x_0) ;  /* 0x0000000108e87547 */ /* 0x000fea000b800000 */
[----:B------:R-:W-:Y:S02]  /*0b80*/  UISETP.GE.U32.AND UP1, UPT, UR9, 0x4, UPT ;  /* 0x000000040900788c */ /* 0x000fe4000bf26070 */
[----:B------:R-:W-:-:S04]  /*0b90*/  ULOP3.LUT UR6, UR12, 0x3, URZ, 0xc0, !UPT ;  /* 0x000000030c067892 */ /* 0x000fc8000f8ec0ff */
[----:B------:R-:W-:-:S03]  /*0ba0*/  UISETP.NE.AND UP0, UPT, UR6, URZ, UPT ;  /* 0x000000ff0600728c */ /* 0x000fc6000bf05270 */
[----:B------:R-:W-:Y:S08]  /*0bb0*/  BRA.U !UP1, `(.L_x_4) ;  /* 0x0000000109787547 */ /* 0x000ff0000b800000 */
[----:B------:R-:W2:Y:S01]  /*0bc0*/  LDCU.64 UR8, c[0x0][0x390] ;  /* 0x00007200ff0877ac */ /* 0x000ea20008000a00 */
[----:B------:R-:W-:Y:S01]  /*0bd0*/  VIADD R6, R6, UR4 ;  /* 0x0000000406067c36 */ /* 0x000fe20008000000 */
[----:B------:R-:W3:Y:S01]  /*0be0*/  LDCU.64 UR14, c[0x0][0x380] ;  /* 0x00007000ff0e77ac */ /* 0x000ee20008000a00 */
[----:B--2---:R-:W-:-:S04]  /*0bf0*/  UIADD3 UR8, UP1, UPT, UR4, UR8, URZ ;  /* 0x0000000804087290 */ /* 0x004fc8000ff3e0ff */
[----:B------:R-:W-:Y:S01]  /*0c00*/  UIADD3.X UR9, UPT, UPT, URZ, UR9, URZ, UP1, !UPT ;  /* 0x00000009ff097290 */ /* 0x000fe20008ffe4ff */
[----:B---3--:R-:W-:Y:S01]  /*0c10*/  IADD3 R4, P1, PT, R6, UR14, RZ ;  /* 0x0000000e06047c10 */ /* 0x008fe2000ff3e0ff */
[----:B0-----:R-:W-:-:S03]  /*0c20*/  IMAD.U32 R2, RZ, RZ, UR8 ;  /* 0x00000008ff027e24 */ /* 0x001fc6000f8e00ff */
[----:B------:R-:W-:Y:S01]  /*0c30*/  LEA.HI.X.SX32 R5, R6, UR15, 0x1, P1 ;  /* 0x0000000f06057c11 */ /* 0x000fe200088f0eff */
[----:B------:R-:W-:-:S04]  /*0c40*/  IMAD.U32 R3, RZ, RZ, UR9 ;  /* 0x00000009ff037e24 */ /* 0x000fc8000f8e00ff */
[----:B-1----:R-:W2:Y:S04]  /*0c50*/  LDG.E.U8 R9, desc[UR10][R4.64] ;  /* 0x0000000a04097981 */ /* 0x002ea8000c1e1100 */
[----:B------:R-:W2:Y:S04]  /*0c60*/  LDG.E.U8 R6, desc[UR10][R2.64] ;  /* 0x0000000a02067981 */ /* 0x000ea8000c1e1100 */
[----:B------:R-:W3:Y:S04]  /*0c70*/  LDG.E.U8 R11, desc[UR10][R4.64+0x1] ;  /* 0x0000010a040b7981 */ /* 0x000ee8000c1e1100 */
[----:B------:R-:W3:Y:S04]  /*0c80*/  LDG.E.U8 R10, desc[UR10][R2.64+0x1] ;  /* 0x0000010a020a7981 */ /* 0x000ee8000c1e1100 */
[----:B------:R-:W4:Y:S04]  /*0c90*/  LDG.E.U8 R13, desc[UR10][R4.64+0x2] ;  /* 0x0000020a040d7981 */ /* 0x000f28000c1e1100 */
[----:B------:R-:W4:Y:S04]  /*0ca0*/  LDG.E.U8 R12, desc[UR10][R2.64+0x2] ;  /* 0x0000020a020c7981 */ /* 0x000f28000c1e1100 */
[----:B------:R-:W5:Y:S04]  /*0cb0*/  LDG.E.U8 R15, desc[UR10][R4.64+0x3] ;  /* 0x0000030a040f7981 */ /* 0x000f68000c1e1100 */
[----:B------:R-:W5:Y:S01]  /*0cc0*/  LDG.E.U8 R14, desc[UR10][R2.64+0x3] ;  /* 0x0000030a020e7981 */ /* 0x000f62000c1e1100 */
[----:B------:R-:W-:Y:S01]  /*0cd0*/  UIADD3 UR4, UPT, UPT, UR4, 0x4, URZ ;  /* 0x0000000404047890 */ /* 0x000fe2000fffe0ff */
[----:B--2---:R-:W-:-:S02]  /*0ce0*/  ISETP.NE.AND P1, PT, R6, R9, PT ;  /* 0x000000090600720c */ /* 0x004fc40003f25270 */
[----:B------:R-:W-:Y:S02]  /*0cf0*/  IADD3 R6, PT, PT, R8, 0x1, RZ ;  /* 0x0000000108067810 */ /* 0x000fe40007ffe0ff */
[----:B---3--:R-:W-:-:S09]  /*0d00*/  ISETP.NE.AND P2, PT, R10, R11, PT ;  /* 0x0000000b0a00720c */ /* 0x008fd20003f45270 */
[----:B------:R-:W-:Y:S01]  /*0d10*/  @P1 IMAD.MOV R6, RZ, RZ, R8 ;  /* 0x000000ffff061224 */ /* 0x000fe200078e0208 */
[----:B----4-:R-:W-:-:S03]  /*0d20*/  ISETP.NE.AND P1, PT, R12, R13, PT ;  /* 0x0000000d0c00720c */ /* 0x010fc60003f25270 */
[----:B------:R-:W-:Y:S02]  /*0d30*/  VIADD R8, R6, 0x1 ;  /* 0x0000000106087836 */ /* 0x000fe40000000000 */
[----:B------:R-:W-:Y:S01]  /*0d40*/  @P2 IMAD.MOV R8, RZ, RZ, R6 ;  /* 0x000000ffff082224 */ /* 0x000fe200078e0206 */
[----:B-----5:R-:W-:-:S04]  /*0d50*/  ISETP.NE.AND P2, PT, R14, R15, PT ;  /* 0x0000000f0e00720c */ /* 0x020fc80003f45270 */
[----:B------:R-:W-:-:S03]  /*0d60*/  IADD3 R6, PT, PT, R8, 0x1, RZ ;  /* 0x0000000108067810 */ /* 0x000fc60007ffe0ff */
[----:B------:R-:W-:-:S04]  /*0d70*/  @P1 IMAD.MOV R6, RZ, RZ, R8 ;  /* 0x000000ffff061224 */ /* 0x000fc800078e0208 */
[----:B------:R-:W-:Y:S02]  /*0d80*/  VIADD R8, R6, 0x1 ;  /* 0x0000000106087836 */ /* 0x000fe40000000000 */
[----:B------:R-:W-:-:S07]  /*0d90*/  @P2 IMAD.MOV R8, RZ, RZ, R6 ;  /* 0x000000ffff082224 */ /* 0x000fce00078e0206 */
.L_x_4:
[----:B------:R-:W-:Y:S05]  /*0da0*/  BRA.U !UP0, `(.L_x_0) ;  /* 0x00000001085c7547 */ /* 0x000fea000b800000 */
[----:B------:R-:W2:Y:S01]  /*0db0*/  LDCU.64 UR8, c[0x0][0x390] ;  /* 0x00007200ff0877ac */ /* 0x000ea20008000a00 */
[----:B------:R-:W-:Y:S01]  /*0dc0*/  IADD3 R0, PT, PT, R0, UR4, R7 ;  /* 0x0000000400007c10 */ /* 0x000fe2000fffe007 */
[----:B------:R-:W3:Y:S03]  /*0dd0*/  LDCU.64 UR14, c[0x0][0x380] ;  /* 0x00007000ff0e77ac */ /* 0x000ee60008000a00 */
[----:B------:R-:W-:Y:S01]  /*0de0*/  IADD3 R0, PT, PT, R0, UR5, RZ ;  /* 0x0000000500007c10 */ /* 0x000fe2000fffe0ff */
[----:B------:R-:W-:Y:S02]  /*0df0*/  UIADD3 UR6, UPT, UPT, -UR6, URZ, URZ ;  /* 0x000000ff06067290 */ /* 0x000fe4000fffe1ff */
[----:B--2---:R-:W-:-:S04]  /*0e00*/  UIADD3 UR7, UP0, UPT, UR4, UR8, URZ ;  /* 0x0000000804077290 */ /* 0x004fc8000ff1e0ff */
[----:B---3--:R-:W-:-:S12]  /*0e10*/  UIADD3.X UR8, UPT, UPT, URZ, UR9, URZ, UP0, !UPT ;  /* 0x00000009ff087290 */ /* 0x008fd800087fe4ff */
.L_x_5:
[C---:B------:R-:W-:Y:S01]  /*0e20*/  IADD3 R4, P1, PT, R0.reuse, UR14, RZ ;  /* 0x0000000e00047c10 */ /* 0x040fe2000ff3e0ff */
[----:B0-----:R-:W-:Y:S02]  /*0e30*/  IMAD.U32 R2, RZ, RZ, UR7 ;  /* 0x00000007ff027e24 */ /* 0x001fe4000f8e00ff */
[----:B------:R-:W-:Y:S01]  /*0e40*/  IMAD.U32 R3, RZ, RZ, UR8 ;  /* 0x00000008ff037e24 */ /* 0x000fe2000f8e00ff */
[----:B------:R-:W-:-:S04]  /*0e50*/  LEA.HI.X.SX32 R5, R0, UR15, 0x1, P1 ;  /* 0x0000000f00057c11 */ /* 0x000fc800088f0eff */
[----:B-1----:R-:W2:Y:S04]  /*0e60*/  LDG.E.U8 R2, desc[UR10][R2.64] ;  /* 0x0000000a02027981 */ /* 0x002ea8000c1e1100 */
[----:B------:R-:W2:Y:S01]  /*0e70*/  LDG.E.U8 R5, desc[UR10][R4.64] ;  /* 0x0000000a04057981 */ /* 0x000ea2000c1e1100 */
[----:B------:R-:W-:Y:S01]  /*0e80*/  UIADD3 UR6, UPT, UPT, UR6, 0x1, URZ ;  /* 0x0000000106067890 */ /* 0x000fe2000fffe0ff */
[----:B------:R-:W-:Y:S01]  /*0e90*/  VIADD R6, R8, 0x1 ;  /* 0x0000000108067836 */ /* 0x000fe20000000000 */
[----:B------:R-:W-:Y:S01]  /*0ea0*/  UIADD3 UR7, UP1, UPT, UR7, 0x1, URZ ;  /* 0x0000000107077890 */ /* 0x000fe2000ff3e0ff */
[----:B------:R-:W-:Y:S01]  /*0eb0*/  VIADD R0, R0, 0x1 ;  /* 0x0000000100007836 */ /* 0x000fe20000000000 */
[----:B------:R-:W-:Y:S02]  /*0ec0*/  UISETP.NE.AND UP0, UPT, UR6, URZ, UPT ;  /* 0x000000ff0600728c */ /* 0x000fe4000bf05270 */
[----:B------:R-:W-:Y:S01]  /*0ed0*/  UIADD3.X UR8, UPT, UPT, URZ, UR8, URZ, UP1, !UPT ;  /* 0x00000008ff087290 */ /* 0x000fe20008ffe4ff */
[----:B--2---:R-:W-:-:S13]  /*0ee0*/  ISETP.NE.AND P1, PT, R2, R5, PT ;  /* 0x000000050200720c */ /* 0x004fda0003f25270 */
[----:B------:R-:W-:-:S05]  /*0ef0*/  @P1 IADD3 R6, PT, PT, R8, RZ, RZ ;  /* 0x000000ff08061210 */ /* 0x000fca0007ffe0ff */
[----:B------:R-:W-:Y:S01]  /*0f00*/  IMAD.MOV.U32 R8, RZ, RZ, R6 ;  /* 0x000000ffff087224 */ /* 0x000fe200078e0006 */
[----:B------:R-:W-:Y:S06]  /*0f10*/  BRA.U UP0, `(.L_x_5) ;  /* 0xfffffffd00c07547 */ /* 0x000fec000b83ffff */
.L_x_0:
[----:B------:R-:W-:Y:S01]  /*0f20*/  ISETP.NE.AND P1, PT, R8, UR12, PT ;  /* 0x0000000c08007c0c */ /* 0x000fe2000bf25270 */
[----:B------:R-:W-:-:S12]  /*0f30*/  BSSY.RECONVERGENT B0, `(.L_x_6) ;  /* 0x0000006000007945 */ /* 0x000fd80003800200 */
[----:B------:R-:W-:Y:S05]  /*0f40*/  @P1 BRA `(.L_x_7) ;  /* 0x0000000000101947 */ /* 0x000fea0003800000 */
[----:B------:R-:W2:Y:S01]  /*0f50*/  S2UR UR5, SR_CgaCtaId ;  /* 0x00000000000579c3 */ /* 0x000ea20000008800 */
[----:B------:R-:W-:Y:S02]  /*0f60*/  UMOV UR4, 0x400 ;  /* 0x0000040000047882 */ /* 0x000fe40000000000 */
[----:B--2---:R-:W-:-:S09]  /*0f70*/  ULEA UR4, UR5, UR4, 0x18 ;  /* 0x0000000405047291 */ /* 0x004fd2000f8ec0ff */
[----:B------:R-:W-:Y:S03]  /*0f80*/  ATOMS.POPC.INC.32 RZ, [UR4] ;  /* 0x00000000ffff7f8c */ /* 0x000fe6000d800004 */
.L_x_7:
[----:B-1----:R-:W-:Y:S05]  /*0f90*/  BSYNC.RECONVERGENT B0 ;  /* 0x0000000000007941 */ /* 0x002fea0003800200 */
.L_x_6:
[----:B------:R-:W-:Y:S06]  /*0fa0*/  BAR.SYNC.DEFER_BLOCKING 0x0 ;  /* 0x0000000000007b1d */ /* 0x000fec0000010000 */
[----:B------:R-:W-:Y:S05]  /*0fb0*/  @P0 EXIT ;  /* 0x000000000000094d */ /* 0x000fea0003800000 */
[----:B------:R-:W1:Y:S01]  /*0fc0*/  S2UR UR5, SR_CgaCtaId ;  /* 0x00000000000579c3 */ /* 0x000e620000008800 */
[----:B------:R-:W-:-:S07]  /*0fd0*/  UMOV UR4, 0x400 ;  /* 0x0000040000047882 */ /* 0x000fce0000000000 */
[----:B0-----:R-:W0:Y:S01]  /*0fe0*/  LDC.64 R2, c[0x4][RZ] ;  /* 0x01000000ff027b82 */ /* 0x001e220000000a00 */
[----:B-1----:R-:W-:-:S09]  /*0ff0*/  ULEA UR4, UR5, UR4, 0x18 ;  /* 0x0000000405047291 */ /* 0x002fd2000f8ec0ff */
[----:B------:R-:W0:Y:S04]  /*1000*/  LDS R5, [UR4] ;  /* 0x00000004ff057984 */ /* 0x000e280008000800 */
[----:B0-----:R-:W-:Y:S01]  /*1010*/  REDG.E.ADD.STRONG.GPU desc[UR10][R2.64], R5 ;  /* 0x000000050200798e */ /* 0x001fe2000c12e10a */
[----:B------:R-:W-:Y:S05]  /*1020*/  EXIT ;  /* 0x000000000000794d */ /* 0x000fea0003800000 */
.L_x_8:
[----:B------:R-:W-:-:S00]  /*1030*/  BRA `(.L_x_8) ;  /* 0xfffffffc00fc7947 */ /* 0x000fc0000383ffff */
[----:B------:R-:W-:-:S00]  /*1040*/  NOP ;  /* 0x0000000000007918 */ /* 0x000fc00000000000 */
        /* <DEDUP_REMOVED lines=11> */
.L_x_9:


//--------------------- .nv.shared._Z13search_kernelPciiS_i --------------------------
	.section	.nv.shared._Z13search_kernelPciiS_i,"aw",@nobits
	.sectionflags	@""
	.align	4
.nv.shared._Z13search_kernelPciiS_i:
	.zero		1028


//--------------------- .nv.shared.reserved.0     --------------------------
	.section	.nv.shared.reserved.0,"aw",@nobits
	.weak		__nv_reservedSMEM_offset_0_alias
	.size		__nv_reservedSMEM_offset_0_alias, 0, 64
	.other		__nv_reservedSMEM_offset_0_alias,@"STO_CUDA_RESERVED_SHARED STV_DEFAULT"
__nv_reservedSMEM_offset_0_alias:
	.zero		0
	.zero		64


//--------------------- .nv.global                --------------------------
	.section	.nv.global,"aw",@nobits
	.align	4
.nv.global:
	.type		count_dev,@object
	.size		count_dev,(.L_0 - count_dev)
count_dev:
	.zero		4
.L_0:


//--------------------- .nv.constant0._Z13search_kernelPciiS_i --------------------------
	.section	.nv.constant0._Z13search_kernelPciiS_i,"a",@progbits
	.sectionflags	@""
	.align	4
.nv.constant0._Z13search_kernelPciiS_i:
	.zero		924


//--------------------- SYMBOLS --------------------------

	.type		.nv.reservedSmem.offset0,@object
	.size		.nv.reservedSmem.offset0,0x4
	.type		.nv.reservedSmem.cap,@object
	.size		.nv.reservedSmem.cap,0x4
